//
// Generated by NVIDIA NVVM Compiler
//
// Compiler Build ID: CL-36424714
// Cuda compilation tools, release 13.0, V13.0.88
// Based on NVVM 20.0.0
//

.version 9.0
.target sm_100
.address_size 64

	// .globl	_Z6renderPh

.visible .entry _Z6renderPh(
	.param .u64 .ptr .align 1 _Z6renderPh_param_0
)
{
	.reg .pred 	%p<5>;
	.reg .b16 	%rs<3>;
	.reg .b32 	%r<15>;
	.reg .b32 	%f<49>;
	.reg .b64 	%rd<7>;

	ld.param.u64 	%rd2, [_Z6renderPh_param_0];
	cvta.to.global.u64 	%rd1, %rd2;
	mov.u32 	%r4, %ctaid.x;
	mov.u32 	%r5, %ntid.x;
	mov.u32 	%r6, %tid.x;
	mad.lo.s32 	%r1, %r4, %r5, %r6;
	mov.u32 	%r7, %ctaid.y;
	mov.u32 	%r8, %ntid.y;
	mov.u32 	%r9, %tid.y;
	mad.lo.s32 	%r10, %r7, %r8, %r9;
	setp.gt.s32 	%p1, %r1, 1023;
	setp.gt.u32 	%p2, %r10, 767;
	or.pred  	%p3, %p1, %p2;
	@%p3 bra 	$L__BB0_4;
	shl.b32 	%r11, %r10, 10;
	add.s32 	%r12, %r11, %r1;
	mul.lo.s32 	%r3, %r12, 3;
	cvt.rn.f32.s32 	%f7, %r1;
	add.f32 	%f8, %f7, %f7;
	fma.rn.f32 	%f9, %f8, 0f3A800000, 0fBF800000;
	cvt.rn.f32.u32 	%f10, %r10;
	add.f32 	%f11, %f10, %f10;
	div.rn.f32 	%f12, %f11, 0f44400000;
	add.f32 	%f13, %f12, 0fBF800000;
	mul.f32 	%f14, %f13, %f13;
	fma.rn.f32 	%f15, %f9, %f9, %f14;
	add.f32 	%f16, %f15, 0f3F800000;
	sqrt.rn.f32 	%f17, %f16;
	div.rn.f32 	%f1, %f9, %f17;
	div.rn.f32 	%f2, %f13, %f17;
	mov.f32 	%f18, 0fBF800000;
	div.rn.f32 	%f3, %f18, %f17;
	mul.f32 	%f19, %f2, %f2;
	fma.rn.f32 	%f20, %f1, %f1, %f19;
	fma.rn.f32 	%f4, %f3, %f3, %f20;
	mul.f32 	%f21, %f2, 0f00000000;
	fma.rn.f32 	%f22, %f1, 0f00000000, %f21;
	fma.rn.f32 	%f23, %f3, 0f3FC00000, %f22;
	add.f32 	%f5, %f23, %f23;
	mul.f32 	%f24, %f4, 0fC0800000;
	fma.rn.f32 	%f25, %f4, 0fC0800000, %f24;
	fma.rn.f32 	%f6, %f5, %f5, %f25;
	setp.ltu.f32 	%p4, %f6, 0f00000000;
	@%p4 bra 	$L__BB0_3;
	neg.f32 	%f26, %f5;
	sqrt.rn.f32 	%f27, %f6;
	sub.f32 	%f28, %f26, %f27;
	add.f32 	%f29, %f4, %f4;
	div.rn.f32 	%f30, %f28, %f29;
	fma.rn.f32 	%f31, %f1, %f30, 0f00000000;
	fma.rn.f32 	%f32, %f2, %f30, 0f00000000;
	fma.rn.f32 	%f33, %f3, %f30, 0f00000000;
	add.f32 	%f34, %f33, 0f3FC00000;
	mul.f32 	%f35, %f32, %f32;
	fma.rn.f32 	%f36, %f31, %f31, %f35;
	fma.rn.f32 	%f37, %f34, %f34, %f36;
	sqrt.rn.f32 	%f38, %f37;
	div.rn.f32 	%f39, %f31, %f38;
	div.rn.f32 	%f40, %f32, %f38;
	div.rn.f32 	%f41, %f34, %f38;
	mul.f32 	%f42, %f40, 0f3F13CD3A;
	fma.rn.f32 	%f43, %f39, 0f3F13CD3A, %f42;
	mul.f32 	%f44, %f41, 0f3F13CD3A;
	sub.f32 	%f45, %f43, %f44;
	max.f32 	%f46, %f45, 0f00000000;
	mul.f32 	%f47, %f46, 0f437F0000;
	cvt.rzi.u32.f32 	%r13, %f47;
	cvt.s64.s32 	%rd3, %r3;
	add.s64 	%rd4, %rd1, %rd3;
	st.global.u8 	[%rd4], %r13;
	mul.f32 	%f48, %f46, 0f42480000;
	cvt.rzi.u32.f32 	%r14, %f48;
	cvt.u16.u32 	%rs1, %r14;
	st.global.u8 	[%rd4+1], %rs1;
	st.global.u8 	[%rd4+2], %rs1;
	bra.uni 	$L__BB0_4;
$L__BB0_3:
	cvt.s64.s32 	%rd5, %r3;
	add.s64 	%rd6, %rd1, %rd5;
	mov.b16 	%rs2, 0;
	st.global.u8 	[%rd6], %rs2;
	st.global.u8 	[%rd6+1], %rs2;
	st.global.u8 	[%rd6+2], %rs2;
$L__BB0_4:
	ret;

}


// ===== COMPILED SASS (sm_100) =====

	.target	sm_100

	.elftype	@"ET_EXEC"


//--------------------- .note.nv.tkinfo           --------------------------
	.section	.note.nv.tkinfo,"",@"SHT_NOTE"
	.sectionflags	@"SHF_NOTE_NV_TKINFO"
	.tkinfo
        /*0018*/ 	.word	0x00000002
        /*0030*/ 	.string	""
        /*0030*/ 	.string	"ptxas"
        /*0030*/ 	.string	"Cuda compilation tools, release 13.0, V13.0.88"
        /*0030*/ 	.string	"Build cuda_13.0.r13.0/compiler.36424714_0"
        /*0030*/ 	.string	"-arch sm_100 -m 64 "



//--------------------- .note.nv.cuinfo           --------------------------
	.section	.note.nv.cuinfo,"",@"SHT_NOTE"
	.sectionflags	@"SHF_NOTE_NV_CUINFO"
        /*0018*/ 	.short	0x0002
        /*001a*/ 	.short	0x0064
        /*001c*/ 	.short	0x0082
	.zero		2


//--------------------- .nv.info                  --------------------------
	.section	.nv.info,"",@"SHT_CUDA_INFO"
	.align	4


	//----- nvinfo : EIATTR_REGCOUNT
	.align		4
        /*0000*/ 	.byte	0x04, 0x2f
        /*0002*/ 	.short	(.L_1 - .L_0)
	.align		4
.L_0:
        /*0004*/ 	.word	index@(_Z6renderPh)
        /*0008*/ 	.word	0x00000013


	//----- nvinfo : EIATTR_FRAME_SIZE
	.align		4
.L_1:
        /*000c*/ 	.byte	0x04, 0x11
        /*000e*/ 	.short	(.L_3 - .L_2)
	.align		4
.L_2:
        /*0010*/ 	.word	index@($__internal_1_$__cuda_sm3x_div_rn_noftz_f32_slowpath)
        /*0014*/ 	.word	0x00000000


	//----- nvinfo : EIATTR_FRAME_SIZE
	.align		4
.L_3:
        /*0018*/ 	.byte	0x04, 0x11
        /*001a*/ 	.short	(.L_5 - .L_4)
	.align		4
.L_4:
        /*001c*/ 	.word	index@($__internal_0_$__cuda_sm20_sqrt_rn_f32_slowpath)
        /*0020*/ 	.word	0x00000000


	//----- nvinfo : EIATTR_FRAME_SIZE
	.align		4
.L_5:
        /*0024*/ 	.byte	0x04, 0x11
        /*0026*/ 	.short	(.L_7 - .L_6)
	.align		4
.L_6:
        /*0028*/ 	.word	index@(_Z6renderPh)
        /*002c*/ 	.word	0x00000000


	//----- nvinfo : EIATTR_MIN_STACK_SIZE
	.align		4
.L_7:
        /*0030*/ 	.byte	0x04, 0x12
        /*0032*/ 	.short	(.L_9 - .L_8)
	.align		4
.L_8:
        /*0034*/ 	.word	index@(_Z6renderPh)
        /*0038*/ 	.word	0x00000000
.L_9:


//--------------------- .nv.compat                --------------------------
	.section	.nv.compat,"",@"SHT_CUDA_COMPAT_INFO"
	.align	4
        /*0000*/ 	.byte	0x02, 0x09, 0x00, 0x00, 0x02, 0x02, 0x01, 0x00, 0x02, 0x05, 0x05, 0x00, 0x03, 0x07, 0x01, 0x01
        /*0010*/ 	.byte	0x02, 0x03, 0x00, 0x00, 0x02, 0x06, 0x01, 0x00, 0x04, 0x0b, 0x08, 0x00, 0x01, 0x00, 0x00, 0x00
        /*0020*/ 	.byte	0x00, 0x00, 0x00, 0x00


//--------------------- .nv.info._Z6renderPh      --------------------------
	.section	.nv.info._Z6renderPh,"",@"SHT_CUDA_INFO"
	.sectionflags	@""
	.align	4


	//----- nvinfo : EIATTR_CUDA_API_VERSION
	.align		4
        /*0000*/ 	.byte	0x04, 0x37
        /*0002*/ 	.short	(.L_11 - .L_10)
.L_10:
        /*0004*/ 	.word	0x00000082


	//----- nvinfo : EIATTR_KPARAM_INFO
	.align		4
.L_11:
        /*0008*/ 	.byte	0x04, 0x17
        /*000a*/ 	.short	(.L_13 - .L_12)
.L_12:
        /*000c*/ 	.word	0x00000000
        /*0010*/ 	.short	0x0000
        /*0012*/ 	.short	0x0000
        /*0014*/ 	.byte	0x00, 0xf5, 0x21, 0x00


	//----- nvinfo : EIATTR_SPARSE_MMA_MASK
	.align		4
.L_13:
        /*0018*/ 	.byte	0x03, 0x50
        /*001a*/ 	.short	0x0000


	//----- nvinfo : EIATTR_MAXREG_COUNT
	.align		4
        /*001c*/ 	.byte	0x03, 0x1b
        /*001e*/ 	.short	0x00ff


	//----- nvinfo : EIATTR_MERCURY_ISA_VERSION
	.align		4
        /*0020*/ 	.byte	0x03, 0x5f
        /*0022*/ 	.short	0x0101


	//----- nvinfo : EIATTR_VRC_CTA_INIT_COUNT
	.align		4
        /*0024*/ 	.byte	0x02, 0x4a
	.zero		1
	.zero		1


	//----- nvinfo : EIATTR_EXIT_INSTR_OFFSETS
	.align		4
        /*0028*/ 	.byte	0x04, 0x1c
        /*002a*/ 	.short	(.L_15 - .L_14)


	//   ....[0]....
.L_14:
        /*002c*/ 	.word	0x000000b0


	//   ....[1]....
        /*0030*/ 	.word	0x00000da0


	//   ....[2]....
        /*0034*/ 	.word	0x00000e10


	//----- nvinfo : EIATTR_CRS_STACK_SIZE
	.align		4
.L_15:
        /*0038*/ 	.byte	0x04, 0x1e
        /*003a*/ 	.short	(.L_17 - .L_16)
.L_16:
        /*003c*/ 	.word	0x00000000


	//----- nvinfo : EIATTR_CBANK_PARAM_SIZE
	.align		4
.L_17:
        /*0040*/ 	.byte	0x03, 0x19
        /*0042*/ 	.short	0x0008


	//----- nvinfo : EIATTR_PARAM_CBANK
	.align		4
        /*0044*/ 	.byte	0x04, 0x0a
        /*0046*/ 	.short	(.L_19 - .L_18)
	.align		4
.L_18:
        /*0048*/ 	.word	index@(.nv.constant0._Z6renderPh)
        /*004c*/ 	.short	0x0380
        /*004e*/ 	.short	0x0008


	//----- nvinfo : EIATTR_SW_WAR
	.align		4
.L_19:
        /*0050*/ 	.byte	0x04, 0x36
        /*0052*/ 	.short	(.L_21 - .L_20)
.L_20:
        /*0054*/ 	.word	0x00000008
.L_21:


//--------------------- .nv.callgraph             --------------------------
	.section	.nv.callgraph,"",@"SHT_CUDA_CALLGRAPH"
	.align	4
	.sectionentsize	8
	.align		4
        /*0000*/ 	.word	0x00000000
	.align		4
        /*0004*/ 	.word	0xffffffff
	.align		4
        /*0008*/ 	.word	0x00000000
	.align		4
        /*000c*/ 	.word	0xfffffffe
	.align		4
        /*0010*/ 	.word	0x00000000
	.align		4
        /*0014*/ 	.word	0xfffffffd
	.align		4
        /*0018*/ 	.word	0x00000000
	.align		4
        /*001c*/ 	.word	0xfffffffc


//--------------------- .text._Z6renderPh         --------------------------
	.section	.text._Z6renderPh,"ax",@progbits
	.align	128
        .global         _Z6renderPh
        .type           _Z6renderPh,@function
        .size           _Z6renderPh,(.L_x_40 - _Z6renderPh)
        .other          _Z6renderPh,@"STO_CUDA_ENTRY STV_DEFAULT"
_Z6renderPh:
.text._Z6renderPh:
[----:B------:R-:W-:Y:S01]  /*0000*/  LDC R1, c[0x0][0x37c] ;  /* 0x0000df00ff017b82 */ /* 0x000fe20000000800 */
[----:B------:R-:W0:Y:S07]  /*0010*/  S2R R2, SR_TID.Y ;  /* 0x0000000000027919 */ /* 0x000e2e0000002200 */
[----:B------:R-:W1:Y:S01]  /*0020*/  LDC R0, c[0x0][0x360] ;  /* 0x0000d800ff007b82 */ /* 0x000e620000000800 */
[----:B------:R-:W1:Y:S07]  /*0030*/  S2R R5, SR_TID.X ;  /* 0x0000000000057919 */ /* 0x000e6e0000002100 */
[----:B------:R-:W0:Y:S08]  /*0040*/  S2UR UR5, SR_CTAID.Y ;  /* 0x00000000000579c3 */ /* 0x000e300000002600 */
[----:B------:R-:W0:Y:S08]  /*0050*/  LDC R3, c[0x0][0x364] ;  /* 0x0000d900ff037b82 */ /* 0x000e300000000800 */
[----:B------:R-:W1:Y:S01]  /*0060*/  S2UR UR4, SR_CTAID.X ;  /* 0x00000000000479c3 */ /* 0x000e620000002500 */
[----:B0-----:R-:W-:-:S05]  /*0070*/  IMAD R3, R3, UR5, R2 ;  /* 0x0000000503037c24 */ /* 0x001fca000f8e0202 */
[----:B------:R-:W-:Y:S01]  /*0080*/  ISETP.GT.U32.AND P0, PT, R3, 0x2ff, PT ;  /* 0x000002ff0300780c */ /* 0x000fe20003f04070 */
[----:B-1----:R-:W-:-:S05]  /*0090*/  IMAD R0, R0, UR4, R5 ;  /* 0x0000000400007c24 */ /* 0x002fca000f8e0205 */
[----:B------:R-:W-:-:S13]  /*00a0*/  ISETP.GT.OR P0, PT, R0, 0x3ff, P0 ;  /* 0x000003ff0000780c */ /* 0x000fda0000704670 */
[----:B------:R-:W-:Y:S05]  /*00b0*/  @P0 EXIT ;  /* 0x000000000000094d */ /* 0x000fea0003800000 */
[----:B------:R-:W-:Y:S01]  /*00c0*/  HFMA2 R5, -RZ, RZ, 0.8330078125, -0.052093505859375 ;  /* 0x3aaaaaabff057431 */ /* 0x000fe200000001ff */
[----:B------:R-:W-:Y:S01]  /*00d0*/  I2FP.F32.U32 R2, R3 ;  /* 0x0000000300027245 */ /* 0x000fe20000201000 */
[----:B------:R-:W-:Y:S01]  /*00e0*/  HFMA2 R7, -RZ, RZ, 0.8125, 0 ;  /* 0x3a800000ff077431 */ /* 0x000fe200000001ff */
[----:B------:R-:W-:Y:S01]  /*00f0*/  MOV R4, 0x44400000 ;  /* 0x4440000000047802 */ /* 0x000fe20000000f00 */
[----:B------:R-:W-:Y:S01]  /*0100*/  BSSY.RECONVERGENT B0, `(.L_x_0) ;  /* 0x0000013000007945 */ /* 0x000fe20003800200 */
[----:B------:R-:W-:Y:S01]  /*0110*/  LEA R6, R3, R0, 0xa ;  /* 0x0000000003067211 */ /* 0x000fe200078e50ff */
[----:B------:R-:W-:-:S04]  /*0120*/  FADD R2, R2, R2 ;  /* 0x0000000202027221 */ /* 0x000fc80000000000 */
[----:B------:R-:W0:Y:S01]  /*0130*/  FCHK P0, R2, 768 ;  /* 0x4440000002007902 */ /* 0x000e220000000000 */
[----:B------:R-:W-:Y:S01]  /*0140*/  FFMA R4, R5, -R4, 1 ;  /* 0x3f80000005047423 */ /* 0x000fe20000000804 */
[----:B------:R-:W-:-:S03]  /*0150*/  IMAD R6, R6, 0x3, RZ ;  /* 0x0000000306067824 */ /* 0x000fc600078e02ff */
[----:B------:R-:W-:Y:S01]  /*0160*/  FFMA R5, R4, R5, 0.001302083372138440609 ;  /* 0x3aaaaaab04057423 */ /* 0x000fe20000000005 */
[----:B------:R-:W-:-:S03]  /*0170*/  I2FP.F32.S32 R4, R0 ;  /* 0x0000000000047245 */ /* 0x000fc60000201400 */
[----:B------:R-:W-:Y:S02]  /*0180*/  FFMA R3, R2, R5, RZ ;  /* 0x0000000502037223 */ /* 0x000fe400000000ff */
[----:B------:R-:W-:Y:S02]  /*0190*/  FADD R0, R4, R4 ;  /* 0x0000000404007221 */ /* 0x000fe40000000000 */
[----:B------:R-:W-:Y:S02]  /*01a0*/  FFMA R4, R3, -768, R2 ;  /* 0xc440000003047823 */ /* 0x000fe40000000002 */
[----:B------:R-:W-:Y:S02]  /*01b0*/  FFMA R0, R0, R7, -1 ;  /* 0xbf80000000007423 */ /* 0x000fe40000000007 */
[----:B------:R-:W-:Y:S01]  /*01c0*/  FFMA R3, R5, R4, R3 ;  /* 0x0000000405037223 */ /* 0x000fe20000000003 */
[----:B0-----:R-:W-:Y:S06]  /*01d0*/  @!P0 BRA `(.L_x_1) ;  /* 0x0000000000148947 */ /* 0x001fec0003800000 */
[----:B------:R-:W-:Y:S01]  /*01e0*/  IMAD.MOV.U32 R4, RZ, RZ, R2 ;  /* 0x000000ffff047224 */ /* 0x000fe200078e0002 */
[----:B------:R-:W-:Y:S02]  /*01f0*/  MOV R5, 0x44400000 ;  /* 0x4440000000057802 */ /* 0x000fe40000000f00 */
[----:B------:R-:W-:-:S07]  /*0200*/  MOV R8, 0x220 ;  /* 0x0000022000087802 */ /* 0x000fce0000000f00 */
[----:B------:R-:W-:Y:S05]  /*0210*/  CALL.REL.NOINC `($__internal_1_$__cuda_sm3x_div_rn_noftz_f32_slowpath) ;  /* 0x0000000c005c7944 */ /* 0x000fea0003c00000 */
[----:B------:R-:W-:-:S07]  /*0220*/  MOV R3, R4 ;  /* 0x0000000400037202 */ /* 0x000fce0000000f00 */
.L_x_1:
[----:B------:R-:W-:Y:S05]  /*0230*/  BSYNC.RECONVERGENT B0 ;  /* 0x0000000000007941 */ /* 0x000fea0003800200 */
.L_x_0:
[----:B------:R-:W-:Y:S01]  /*0240*/  FADD R2, R3, -1 ;  /* 0xbf80000003027421 */ /* 0x000fe20000000000 */
[----:B------:R-:W-:Y:S03]  /*0250*/  BSSY.RECONVERGENT B0, `(.L_x_2) ;  /* 0x0000010000007945 */ /* 0x000fe60003800200 */
[----:B------:R-:W-:-:S04]  /*0260*/  FMUL R3, R2, R2 ;  /* 0x0000000202037220 */ /* 0x000fc80000400000 */
[----:B------:R-:W-:-:S04]  /*0270*/  FFMA R3, R0, R0, R3 ;  /* 0x0000000000037223 */ /* 0x000fc80000000003 */
[----:B------:R-:W-:-:S04]  /*0280*/  FADD R4, R3, 1 ;  /* 0x3f80000003047421 */ /* 0x000fc80000000000 */
[----:B------:R0:W1:Y:S01]  /*0290*/  MUFU.RSQ R3, R4 ;  /* 0x0000000400037308 */ /* 0x0000620000001400 */
[----:B------:R-:W-:-:S04]  /*02a0*/  IADD3 R5, PT, PT, R4, -0xd000000, RZ ;  /* 0xf300000004057810 */ /* 0x000fc80007ffe0ff */
[----:B------:R-:W-:-:S13]  /*02b0*/  ISETP.GT.U32.AND P0, PT, R5, 0x727fffff, PT ;  /* 0x727fffff0500780c */ /* 0x000fda0003f04070 */
[----:B01----:R-:W-:Y:S05]  /*02c0*/  @!P0 BRA `(.L_x_3) ;  /* 0x0000000000108947 */ /* 0x003fea0003800000 */
[----:B------:R-:W-:-:S07]  /*02d0*/  MOV R13, 0x2f0 ;  /* 0x000002f0000d7802 */ /* 0x000fce0000000f00 */
[----:B------:R-:W-:Y:S05]  /*02e0*/  CALL.REL.NOINC `($__internal_0_$__cuda_sm20_sqrt_rn_f32_slowpath) ;  /* 0x0000000800cc7944 */ /* 0x000fea0003c00000 */
[----:B------:R-:W-:Y:S01]  /*02f0*/  MOV R5, R4 ;  /* 0x0000000400057202 */ /* 0x000fe20000000f00 */
[----:B------:R-:W-:Y:S06]  /*0300*/  BRA `(.L_x_4) ;  /* 0x0000000000107947 */ /* 0x000fec0003800000 */
.L_x_3:
[----:B------:R-:W-:Y:S01]  /*0310*/  FMUL.FTZ R5, R4, R3 ;  /* 0x0000000304057220 */ /* 0x000fe20000410000 */
[----:B------:R-:W-:-:S03]  /*0320*/  FMUL.FTZ R3, R3, 0.5 ;  /* 0x3f00000003037820 */ /* 0x000fc60000410000 */
[----:B------:R-:W-:-:S04]  /*0330*/  FFMA R4, -R5, R5, R4 ;  /* 0x0000000505047223 */ /* 0x000fc80000000104 */
[----:B------:R-:W-:-:S07]  /*0340*/  FFMA R5, R4, R3, R5 ;  /* 0x0000000304057223 */ /* 0x000fce0000000005 */
.L_x_4:
[----:B------:R-:W-:Y:S05]  /*0350*/  BSYNC.RECONVERGENT B0 ;  /* 0x0000000000007941 */ /* 0x000fea0003800200 */
.L_x_2:
[----:B------:R-:W0:Y:S01]  /*0360*/  MUFU.RCP R4, R5 ;  /* 0x0000000500047308 */ /* 0x000e220000001000 */
[----:B------:R-:W-:Y:S07]  /*0370*/  BSSY.RECONVERGENT B0, `(.L_x_5) ;  /* 0x000000c000007945 */ /* 0x000fee0003800200 */
[----:B------:R-:W1:Y:S01]  /*0380*/  FCHK P0, R0, R5 ;  /* 0x0000000500007302 */ /* 0x000e620000000000 */
[----:B0-----:R-:W-:-:S04]  /*0390*/  FFMA R3, R4, -R5, 1 ;  /* 0x3f80000004037423 */ /* 0x001fc80000000805 */
[----:B------:R-:W-:-:S04]  /*03a0*/  FFMA R3, R4, R3, R4 ;  /* 0x0000000304037223 */ /* 0x000fc80000000004 */
[----:B------:R-:W-:-:S04]  /*03b0*/  FFMA R4, R0, R3, RZ ;  /* 0x0000000300047223 */ /* 0x000fc800000000ff */
[----:B------:R-:W-:-:S04]  /*03c0*/  FFMA R7, R4, -R5, R0 ;  /* 0x8000000504077223 */ /* 0x000fc80000000000 */
[----:B------:R-:W-:Y:S01]  /*03d0*/  FFMA R3, R3, R7, R4 ;  /* 0x0000000703037223 */ /* 0x000fe20000000004 */
[----:B-1----:R-:W-:Y:S06]  /*03e0*/  @!P0 BRA `(.L_x_6) ;  /* 0x0000000000108947 */ /* 0x002fec0003800000 */
[----:B------:R-:W-:Y:S01]  /*03f0*/  IMAD.MOV.U32 R4, RZ, RZ, R0 ;  /* 0x000000ffff047224 */ /* 0x000fe200078e0000 */
[----:B------:R-:W-:-:S07]  /*0400*/  MOV R8, 0x420 ;  /* 0x0000042000087802 */ /* 0x000fce0000000f00 */
[----:B------:R-:W-:Y:S05]  /*0410*/  CALL.REL.NOINC `($__internal_1_$__cuda_sm3x_div_rn_noftz_f32_slowpath) ;  /* 0x0000000800dc7944 */ /* 0x000fea0003c00000 */
[----:B------:R-:W-:-:S07]  /*0420*/  MOV R3, R4 ;  /* 0x0000000400037202 */ /* 0x000fce0000000f00 */
.L_x_6:
[----:B------:R-:W-:Y:S05]  /*0430*/  BSYNC.RECONVERGENT B0 ;  /* 0x0000000000007941 */ /* 0x000fea0003800200 */
.L_x_5:
        /* <DEDUP_REMOVED lines=9> */
[----:B------:R-:W-:Y:S02]  /*04d0*/  MOV R4, R2 ;  /* 0x0000000200047202 */ /* 0x000fe40000000f00 */
[----:B------:R-:W-:-:S07]  /*04e0*/  MOV R8, 0x500 ;  /* 0x0000050000087802 */ /* 0x000fce0000000f00 */
[----:B------:R-:W-:Y:S05]  /*04f0*/  CALL.REL.NOINC `($__internal_1_$__cuda_sm3x_div_rn_noftz_f32_slowpath) ;  /* 0x0000000800a47944 */ /* 0x000fea0003c00000 */
[----:B------:R-:W-:-:S07]  /*0500*/  MOV R7, R4 ;  /* 0x0000000400077202 */ /* 0x000fce0000000f00 */
.L_x_8:
[----:B------:R-:W-:Y:S05]  /*0510*/  BSYNC.RECONVERGENT B0 ;  /* 0x0000000000007941 */ /* 0x000fea0003800200 */
.L_x_7:
[----:B------:R-:W0:Y:S01]  /*0520*/  MUFU.RCP R0, R5 ;  /* 0x0000000500007308 */ /* 0x000e220000001000 */
[----:B------:R-:W-:Y:S01]  /*0530*/  UMOV UR4, 0x3f800000 ;  /* 0x3f80000000047882 */ /* 0x000fe20000000000 */
[----:B------:R-:W-:Y:S01]  /*0540*/  BSSY.RECONVERGENT B0, `(.L_x_9) ;  /* 0x000000d000007945 */ /* 0x000fe20003800200 */
[----:B------:R-:W-:-:S05]  /*0550*/  MOV R4, UR4 ;  /* 0x0000000400047c02 */ /* 0x000fca0008000f00 */
[----:B------:R-:W1:Y:S01]  /*0560*/  FCHK P0, -R4, R5 ;  /* 0x0000000504007302 */ /* 0x000e620000000100 */
[----:B0-----:R-:W-:-:S04]  /*0570*/  FFMA R9, R0, -R5, 1 ;  /* 0x3f80000000097423 */ /* 0x001fc80000000805 */
[----:B------:R-:W-:-:S04]  /*0580*/  FFMA R0, R0, R9, R0 ;  /* 0x0000000900007223 */ /* 0x000fc80000000000 */
[----:B------:R-:W-:-:S04]  /*0590*/  FFMA R2, R0, -1, RZ ;  /* 0xbf80000000027823 */ /* 0x000fc800000000ff */
[----:B------:R-:W-:-:S04]  /*05a0*/  FFMA R9, R2, -R5, -1 ;  /* 0xbf80000002097423 */ /* 0x000fc80000000805 */
[----:B------:R-:W-:Y:S01]  /*05b0*/  FFMA R0, R0, R9, R2 ;  /* 0x0000000900007223 */ /* 0x000fe20000000002 */
[----:B-1----:R-:W-:Y:S06]  /*05c0*/  @!P0 BRA `(.L_x_10) ;  /* 0x0000000000108947 */ /* 0x002fec0003800000 */
[----:B------:R-:W-:Y:S01]  /*05d0*/  IMAD.MOV.U32 R4, RZ, RZ, -0x40800000 ;  /* 0xbf800000ff047424 */ /* 0x000fe200078e00ff */
[----:B------:R-:W-:-:S07]  /*05e0*/  MOV R8, 0x600 ;  /* 0x0000060000087802 */ /* 0x000fce0000000f00 */
[----:B------:R-:W-:Y:S05]  /*05f0*/  CALL.REL.NOINC `($__internal_1_$__cuda_sm3x_div_rn_noftz_f32_slowpath) ;  /* 0x0000000800647944 */ /* 0x000fea0003c00000 */
[----:B------:R-:W-:-:S07]  /*0600*/  MOV R0, R4 ;  /* 0x0000000400007202 */ /* 0x000fce0000000f00 */
.L_x_10:
[----:B------:R-:W-:Y:S05]  /*0610*/  BSYNC.RECONVERGENT B0 ;  /* 0x0000000000007941 */ /* 0x000fea0003800200 */
.L_x_9:
[-C--:B------:R-:W-:Y:S01]  /*0620*/  FMUL R4, R7, R7.reuse ;  /* 0x0000000707047220 */ /* 0x080fe20000400000 */
[----:B------:R-:W-:Y:S01]  /*0630*/  FMUL R2, RZ, R7 ;  /* 0x00000007ff027220 */ /* 0x000fe20000400000 */
[----:B------:R-:W0:Y:S02]  /*0640*/  LDCU.64 UR4, c[0x0][0x358] ;  /* 0x00006b00ff0477ac */ /* 0x000e240008000a00 */
[-C--:B------:R-:W-:Y:S01]  /*0650*/  FFMA R5, R3, R3.reuse, R4 ;  /* 0x0000000303057223 */ /* 0x080fe20000000004 */
[----:B------:R-:W-:-:S03]  /*0660*/  FFMA R9, RZ, R3, R2 ;  /* 0x00000003ff097223 */ /* 0x000fc60000000002 */
[C---:B------:R-:W-:Y:S01]  /*0670*/  FFMA R5, R0.reuse, R0, R5 ;  /* 0x0000000000057223 */ /* 0x040fe20000000005 */
[----:B------:R-:W-:-:S03]  /*0680*/  FFMA R9, R0, 1.5, R9 ;  /* 0x3fc0000000097823 */ /* 0x000fc60000000009 */
[----:B------:R-:W-:Y:S01]  /*0690*/  FMUL R4, R5, -4 ;  /* 0xc080000005047820 */ /* 0x000fe20000400000 */
[----:B------:R-:W-:-:S03]  /*06a0*/  FADD R2, R9, R9 ;  /* 0x0000000909027221 */ /* 0x000fc60000000000 */
[----:B------:R-:W-:-:S04]  /*06b0*/  FFMA R9, R5, -4, R4 ;  /* 0xc080000005097823 */ /* 0x000fc80000000004 */
[----:B------:R-:W-:-:S05]  /*06c0*/  FFMA R4, R2, R2, R9 ;  /* 0x0000000202047223 */ /* 0x000fca0000000009 */
[----:B------:R-:W-:-:S13]  /*06d0*/  FSETP.GE.AND P0, PT, R4, RZ, PT ;  /* 0x000000ff0400720b */ /* 0x000fda0003f06000 */
[----:B0-----:R-:W-:Y:S05]  /*06e0*/  @!P0 BRA `(.L_x_11) ;  /* 0x0000000400b08947 */ /* 0x001fea0003800000 */
[----:B------:R-:W-:Y:S01]  /*06f0*/  IADD3 R8, PT, PT, R4, -0xd000000, RZ ;  /* 0xf300000004087810 */ /* 0x000fe20007ffe0ff */
[----:B------:R0:W1:Y:S01]  /*0700*/  MUFU.RSQ R11, R4 ;  /* 0x00000004000b7308 */ /* 0x0000620000001400 */
[----:B------:R-:W-:Y:S02]  /*0710*/  BSSY.RECONVERGENT B0, `(.L_x_12) ;  /* 0x000000b000007945 */ /* 0x000fe40003800200 */
[----:B------:R-:W-:-:S13]  /*0720*/  ISETP.GT.U32.AND P0, PT, R8, 0x727fffff, PT ;  /* 0x727fffff0800780c */ /* 0x000fda0003f04070 */
[----:B0-----:R-:W-:Y:S05]  /*0730*/  @!P0 BRA `(.L_x_13) ;  /* 0x0000000000108947 */ /* 0x001fea0003800000 */
[----:B------:R-:W-:-:S07]  /*0740*/  MOV R13, 0x760 ;  /* 0x00000760000d7802 */ /* 0x000fce0000000f00 */
[----:B-1----:R-:W-:Y:S05]  /*0750*/  CALL.REL.NOINC `($__internal_0_$__cuda_sm20_sqrt_rn_f32_slowpath) ;  /* 0x0000000400b07944 */ /* 0x002fea0003c00000 */
[----:B------:R-:W-:Y:S01]  /*0760*/  MOV R9, R4 ;  /* 0x0000000400097202 */ /* 0x000fe20000000f00 */
[----:B------:R-:W-:Y:S06]  /*0770*/  BRA `(.L_x_14) ;  /* 0x0000000000107947 */ /* 0x000fec0003800000 */
.L_x_13:
[----:B-1----:R-:W-:Y:S01]  /*0780*/  FMUL.FTZ R9, R4, R11 ;  /* 0x0000000b04097220 */ /* 0x002fe20000410000 */
[----:B------:R-:W-:-:S03]  /*0790*/  FMUL.FTZ R8, R11, 0.5 ;  /* 0x3f0000000b087820 */ /* 0x000fc60000410000 */
[----:B------:R-:W-:-:S04]  /*07a0*/  FFMA R4, -R9, R9, R4 ;  /* 0x0000000909047223 */ /* 0x000fc80000000104 */
[----:B------:R-:W-:-:S07]  /*07b0*/  FFMA R9, R4, R8, R9 ;  /* 0x0000000804097223 */ /* 0x000fce0000000009 */
.L_x_14:
[----:B------:R-:W-:Y:S05]  /*07c0*/  BSYNC.RECONVERGENT B0 ;  /* 0x0000000000007941 */ /* 0x000fea0003800200 */
.L_x_12:
[----:B------:R-:W-:Y:S01]  /*07d0*/  FADD R11, R5, R5 ;  /* 0x00000005050b7221 */ /* 0x000fe20000000000 */
[----:B------:R-:W-:Y:S01]  /*07e0*/  FADD R2, -R2, -R9 ;  /* 0x8000000902027221 */ /* 0x000fe20000000100 */
[----:B------:R-:W-:Y:S02]  /*07f0*/  BSSY.RECONVERGENT B0, `(.L_x_15) ;  /* 0x000000d000007945 */ /* 0x000fe40003800200 */
[----:B------:R-:W0:Y:S08]  /*0800*/  MUFU.RCP R4, R11 ;  /* 0x0000000b00047308 */ /* 0x000e300000001000 */
[----:B------:R-:W1:Y:S01]  /*0810*/  FCHK P0, R2, R11 ;  /* 0x0000000b02007302 */ /* 0x000e620000000000 */
[----:B0-----:R-:W-:-:S04]  /*0820*/  FFMA R5, -R11, R4, 1 ;  /* 0x3f8000000b057423 */ /* 0x001fc80000000104 */
[----:B------:R-:W-:-:S04]  /*0830*/  FFMA R5, R4, R5, R4 ;  /* 0x0000000504057223 */ /* 0x000fc80000000004 */
[----:B------:R-:W-:-:S04]  /*0840*/  FFMA R4, R2, R5, RZ ;  /* 0x0000000502047223 */ /* 0x000fc800000000ff */
[----:B------:R-:W-:-:S04]  /*0850*/  FFMA R8, -R11, R4, R2 ;  /* 0x000000040b087223 */ /* 0x000fc80000000102 */
[----:B------:R-:W-:Y:S01]  /*0860*/  FFMA R4, R5, R8, R4 ;  /* 0x0000000805047223 */ /* 0x000fe20000000004 */
[----:B-1----:R-:W-:Y:S06]  /*0870*/  @!P0 BRA `(.L_x_16) ;  /* 0x0000000000108947 */ /* 0x002fec0003800000 */
[----:B------:R-:W-:Y:S01]  /*0880*/  MOV R4, R2 ;  /* 0x0000000200047202 */ /* 0x000fe20000000f00 */
[----:B------:R-:W-:Y:S01]  /*0890*/  IMAD.MOV.U32 R5, RZ, RZ, R11 ;  /* 0x000000ffff057224 */ /* 0x000fe200078e000b */
[----:B------:R-:W-:-:S07]  /*08a0*/  MOV R8, 0x8c0 ;  /* 0x000008c000087802 */ /* 0x000fce0000000f00 */
[----:B------:R-:W-:Y:S05]  /*08b0*/  CALL.REL.NOINC `($__internal_1_$__cuda_sm3x_div_rn_noftz_f32_slowpath) ;  /* 0x0000000400b47944 */ /* 0x000fea0003c00000 */
.L_x_16:
[----:B------:R-:W-:Y:S05]  /*08c0*/  BSYNC.RECONVERGENT B0 ;  /* 0x0000000000007941 */ /* 0x000fea0003800200 */
.L_x_15:
[C---:B------:R-:W-:Y:S01]  /*08d0*/  FFMA R2, R4.reuse, R7, RZ ;  /* 0x0000000704027223 */ /* 0x040fe200000000ff */
[C---:B------:R-:W-:Y:S01]  /*08e0*/  FFMA R3, R4.reuse, R3, RZ ;  /* 0x0000000304037223 */ /* 0x040fe200000000ff */
[----:B------:R-:W-:Y:S01]  /*08f0*/  FFMA R0, R4, R0, RZ ;  /* 0x0000000004007223 */ /* 0x000fe200000000ff */
[----:B------:R-:W-:Y:S01]  /*0900*/  BSSY.RECONVERGENT B0, `(.L_x_17) ;  /* 0x0000011000007945 */ /* 0x000fe20003800200 */
[----:B------:R-:W-:Y:S02]  /*0910*/  FMUL R4, R2, R2 ;  /* 0x0000000202047220 */ /* 0x000fe40000400000 */
[----:B------:R-:W-:Y:S02]  /*0920*/  FADD R0, R0, 1.5 ;  /* 0x3fc0000000007421 */ /* 0x000fe40000000000 */
[----:B------:R-:W-:-:S04]  /*0930*/  FFMA R5, R3, R3, R4 ;  /* 0x0000000303057223 */ /* 0x000fc80000000004 */
[----:B------:R-:W-:-:S04]  /*0940*/  FFMA R4, R0, R0, R5 ;  /* 0x0000000000047223 */ /* 0x000fc80000000005 */
        /* <DEDUP_REMOVED lines=8> */
.L_x_18:
[----:B------:R-:W-:Y:S01]  /*09d0*/  FMUL.FTZ R5, R4, R7 ;  /* 0x0000000704057220 */ /* 0x000fe20000410000 */
[----:B------:R-:W-:-:S03]  /*09e0*/  FMUL.FTZ R7, R7, 0.5 ;  /* 0x3f00000007077820 */ /* 0x000fc60000410000 */
[----:B------:R-:W-:-:S04]  /*09f0*/  FFMA R4, -R5, R5, R4 ;  /* 0x0000000505047223 */ /* 0x000fc80000000104 */
[----:B------:R-:W-:-:S07]  /*0a00*/  FFMA R5, R4, R7, R5 ;  /* 0x0000000704057223 */ /* 0x000fce0000000005 */
.L_x_19:
[----:B------:R-:W-:Y:S05]  /*0a10*/  BSYNC.RECONVERGENT B0 ;  /* 0x0000000000007941 */ /* 0x000fea0003800200 */
.L_x_17:
        /* <DEDUP_REMOVED lines=13> */
.L_x_21:
[----:B------:R-:W-:Y:S05]  /*0af0*/  BSYNC.RECONVERGENT B0 ;  /* 0x0000000000007941 */ /* 0x000fea0003800200 */
.L_x_20:
        /* <DEDUP_REMOVED lines=13> */
.L_x_23:
[----:B------:R-:W-:Y:S05]  /*0bd0*/  BSYNC.RECONVERGENT B0 ;  /* 0x0000000000007941 */ /* 0x000fea0003800200 */
.L_x_22:
        /* <DEDUP_REMOVED lines=13> */
.L_x_25:
[----:B------:R-:W-:Y:S05]  /*0cb0*/  BSYNC.RECONVERGENT B0 ;  /* 0x0000000000007941 */ /* 0x000fea0003800200 */
.L_x_24:
[----:B------:R-:W-:Y:S01]  /*0cc0*/  FMUL R0, R3, 0.57735025882720947266 ;  /* 0x3f13cd3a03007820 */ /* 0x000fe20000400000 */
[----:B------:R-:W0:Y:S03]  /*0cd0*/  LDCU.64 UR6, c[0x0][0x380] ;  /* 0x00007000ff0677ac */ /* 0x000e260008000a00 */
[----:B------:R-:W-:-:S04]  /*0ce0*/  FFMA R7, R7, 0.57735025882720947266, R0 ;  /* 0x3f13cd3a07077823 */ /* 0x000fc80000000000 */
[----:B------:R-:W-:-:S05]  /*0cf0*/  FFMA R2, R2, -0.57735025882720947266, R7 ;  /* 0xbf13cd3a02027823 */ /* 0x000fca0000000007 */
[----:B------:R-:W-:-:S05]  /*0d00*/  FMNMX R2, RZ, R2, !PT ;  /* 0x00000002ff027209 */ /* 0x000fca0007800000 */
[C---:B------:R-:W-:Y:S01]  /*0d10*/  FMUL R0, R2.reuse, 255 ;  /* 0x437f000002007820 */ /* 0x040fe20000400000 */
[----:B------:R-:W-:Y:S01]  /*0d20*/  FMUL R4, R2, 50 ;  /* 0x4248000002047820 */ /* 0x000fe20000400000 */
[C---:B0-----:R-:W-:Y:S02]  /*0d30*/  IADD3 R2, P0, PT, R6.reuse, UR6, RZ ;  /* 0x0000000606027c10 */ /* 0x041fe4000ff1e0ff */
[----:B------:R-:W0:Y:S02]  /*0d40*/  F2I.U32.TRUNC.NTZ R5, R0 ;  /* 0x0000000000057305 */ /* 0x000e24000020f000 */
[----:B------:R-:W-:-:S06]  /*0d50*/  LEA.HI.X.SX32 R3, R6, UR7, 0x1, P0 ;  /* 0x0000000706037c11 */ /* 0x000fcc00080f0eff */
[----:B------:R-:W1:Y:S01]  /*0d60*/  F2I.U32.TRUNC.NTZ R7, R4 ;  /* 0x0000000400077305 */ /* 0x000e62000020f000 */
[----:B0-----:R-:W-:Y:S04]  /*0d70*/  STG.E.U8 desc[UR4][R2.64], R5 ;  /* 0x0000000502007986 */ /* 0x001fe8000c101104 */
[----:B-1----:R-:W-:Y:S04]  /*0d80*/  STG.E.U8 desc[UR4][R2.64+0x1], R7 ;  /* 0x0000010702007986 */ /* 0x002fe8000c101104 */
[----:B------:R-:W-:Y:S01]  /*0d90*/  STG.E.U8 desc[UR4][R2.64+0x2], R7 ;  /* 0x0000020702007986 */ /* 0x000fe2000c101104 */
[----:B------:R-:W-:Y:S05]  /*0da0*/  EXIT ;  /* 0x000000000000794d */ /* 0x000fea0003800000 */
.L_x_11:
[----:B------:R-:W0:Y:S02]  /*0db0*/  LDCU.64 UR6, c[0x0][0x380] ;  /* 0x00007000ff0677ac */ /* 0x000e240008000a00 */
[----:B0-----:R-:W-:-:S04]  /*0dc0*/  IADD3 R2, P0, PT, R6, UR6, RZ ;  /* 0x0000000606027c10 */ /* 0x001fc8000ff1e0ff */
[----:B------:R-:W-:-:S05]  /*0dd0*/  LEA.HI.X.SX32 R3, R6, UR7, 0x1, P0 ;  /* 0x0000000706037c11 */ /* 0x000fca00080f0eff */
[----:B------:R-:W-:Y:S04]  /*0de0*/  STG.E.U8 desc[UR4][R2.64], RZ ;  /* 0x000000ff02007986 */ /* 0x000fe8000c101104 */
[----:B------:R-:W-:Y:S04]  /*0df0*/  STG.E.U8 desc[UR4][R2.64+0x1], RZ ;  /* 0x000001ff02007986 */ /* 0x000fe8000c101104 */
[----:B------:R-:W-:Y:S01]  /*0e00*/  STG.E.U8 desc[UR4][R2.64+0x2], RZ ;  /* 0x000002ff02007986 */ /* 0x000fe2000c101104 */
[----:B------:R-:W-:Y:S05]  /*0e10*/  EXIT ;  /* 0x000000000000794d */ /* 0x000fea0003800000 */
        .weak           $__internal_0_$__cuda_sm20_sqrt_rn_f32_slowpath
        .type           $__internal_0_$__cuda_sm20_sqrt_rn_f32_slowpath,@function
        .size           $__internal_0_$__cuda_sm20_sqrt_rn_f32_slowpath,($__internal_1_$__cuda_sm3x_div_rn_noftz_f32_slowpath - $__internal_0_$__cuda_sm20_sqrt_rn_f32_slowpath)
$__internal_0_$__cuda_sm20_sqrt_rn_f32_slowpath:
[----:B------:R-:W-:-:S13]  /*0e20*/  LOP3.LUT P0, RZ, R4, 0x7fffffff, RZ, 0xc0, !PT ;  /* 0x7fffffff04ff7812 */ /* 0x000fda000780c0ff */
[----:B------:R-:W-:Y:S01]  /*0e30*/  @!P0 MOV R8, R4 ;  /* 0x0000000400088202 */ /* 0x000fe20000000f00 */
[----:B------:R-:W-:Y:S06]  /*0e40*/  @!P0 BRA `(.L_x_26) ;  /* 0x0000000000408947 */ /* 0x000fec0003800000 */
[----:B------:R-:W-:-:S13]  /*0e50*/  FSETP.GEU.FTZ.AND P0, PT, R4, RZ, PT ;  /* 0x000000ff0400720b */ /* 0x000fda0003f1e000 */
[----:B------:R-:W-:Y:S01]  /*0e60*/  @!P0 IMAD.MOV.U32 R8, RZ, RZ, 0x7fffffff ;  /* 0x7fffffffff088424 */ /* 0x000fe200078e00ff */
[----:B------:R-:W-:Y:S06]  /*0e70*/  @!P0 BRA `(.L_x_26) ;  /* 0x0000000000348947 */ /* 0x000fec0003800000 */
[----:B------:R-:W-:-:S13]  /*0e80*/  FSETP.GTU.FTZ.AND P0, PT, |R4|, +INF , PT ;  /* 0x7f8000000400780b */ /* 0x000fda0003f1c200 */
[----:B------:R-:W-:Y:S01]  /*0e90*/  @P0 FADD.FTZ R8, R4, 1 ;  /* 0x3f80000004080421 */ /* 0x000fe20000010000 */
[----:B------:R-:W-:Y:S06]  /*0ea0*/  @P0 BRA `(.L_x_26) ;  /* 0x0000000000280947 */ /* 0x000fec0003800000 */
[----:B------:R-:W-:-:S13]  /*0eb0*/  FSETP.NEU.FTZ.AND P0, PT, |R4|, +INF , PT ;  /* 0x7f8000000400780b */ /* 0x000fda0003f1d200 */
[----:B------:R-:W-:-:S04]  /*0ec0*/  @P0 FFMA R9, R4, 1.84467440737095516160e+19, RZ ;  /* 0x5f80000004090823 */ /* 0x000fc800000000ff */
[----:B------:R-:W0:Y:S02]  /*0ed0*/  @P0 MUFU.RSQ R8, R9 ;  /* 0x0000000900080308 */ /* 0x000e240000001400 */
[----:B0-----:R-:W-:Y:S01]  /*0ee0*/  @P0 FMUL.FTZ R10, R9, R8 ;  /* 0x00000008090a0220 */ /* 0x001fe20000410000 */
[----:B------:R-:W-:Y:S01]  /*0ef0*/  @P0 FMUL.FTZ R12, R8, 0.5 ;  /* 0x3f000000080c0820 */ /* 0x000fe20000410000 */
[----:B------:R-:W-:Y:S02]  /*0f00*/  @!P0 MOV R8, R4 ;  /* 0x0000000400088202 */ /* 0x000fe40000000f00 */
[----:B------:R-:W-:-:S04]  /*0f10*/  @P0 FADD.FTZ R11, -R10, -RZ ;  /* 0x800000ff0a0b0221 */ /* 0x000fc80000010100 */
[----:B------:R-:W-:-:S04]  /*0f20*/  @P0 FFMA R11, R10, R11, R9 ;  /* 0x0000000b0a0b0223 */ /* 0x000fc80000000009 */
[----:B------:R-:W-:-:S04]  /*0f30*/  @P0 FFMA R11, R11, R12, R10 ;  /* 0x0000000c0b0b0223 */ /* 0x000fc8000000000a */
[----:B------:R-:W-:-:S07]  /*0f40*/  @P0 FMUL.FTZ R8, R11, 2.3283064365386962891e-10 ;  /* 0x2f8000000b080820 */ /* 0x000fce0000410000 */
.L_x_26:
[----:B------:R-:W-:Y:S01]  /*0f50*/  HFMA2 R9, -RZ, RZ, 0, 0 ;  /* 0x00000000ff097431 */ /* 0x000fe200000001ff */
[----:B------:R-:W-:Y:S02]  /*0f60*/  MOV R4, R8 ;  /* 0x0000000800047202 */ /* 0x000fe40000000f00 */
[----:B------:R-:W-:-:S04]  /*0f70*/  MOV R8, R13 ;  /* 0x0000000d00087202 */ /* 0x000fc80000000f00 */
[----:B------:R-:W-:Y:S05]  /*0f80*/  RET.REL.NODEC R8 `(_Z6renderPh) ;  /* 0xfffffff0081c7950 */ /* 0x000fea0003c3ffff */
        .weak           $__internal_1_$__cuda_sm3x_div_rn_noftz_f32_slowpath
        .type           $__internal_1_$__cuda_sm3x_div_rn_noftz_f32_slowpath,@function
        .size           $__internal_1_$__cuda_sm3x_div_rn_noftz_f32_slowpath,(.L_x_40 - $__internal_1_$__cuda_sm3x_div_rn_noftz_f32_slowpath)
$__internal_1_$__cuda_sm3x_div_rn_noftz_f32_slowpath:
[----:B------:R-:W-:Y:S01]  /*0f90*/  SHF.R.U32.HI R9, RZ, 0x17, R5 ;  /* 0x00000017ff097819 */ /* 0x000fe20000011605 */
[----:B------:R-:W-:Y:S01]  /*0fa0*/  BSSY.RECONVERGENT B1, `(.L_x_27) ;  /* 0x0000063000017945 */ /* 0x000fe20003800200 */
[----:B------:R-:W-:Y:S02]  /*0fb0*/  SHF.R.U32.HI R10, RZ, 0x17, R4 ;  /* 0x00000017ff0a7819 */ /* 0x000fe40000011604 */
[----:B------:R-:W-:Y:S02]  /*0fc0*/  LOP3.LUT R9, R9, 0xff, RZ, 0xc0, !PT ;  /* 0x000000ff09097812 */ /* 0x000fe400078ec0ff */
[----:B------:R-:W-:Y:S02]  /*0fd0*/  LOP3.LUT R13, R10, 0xff, RZ, 0xc0, !PT ;  /* 0x000000ff0a0d7812 */ /* 0x000fe400078ec0ff */
[----:B------:R-:W-:Y:S01]  /*0fe0*/  MOV R11, R5 ;  /* 0x00000005000b7202 */ /* 0x000fe20000000f00 */
[----:B------:R-:W-:Y:S01]  /*0ff0*/  VIADD R14, R9, 0xffffffff ;  /* 0xffffffff090e7836 */ /* 0x000fe20000000000 */
[----:B------:R-:W-:-:S04]  /*1000*/  IADD3 R12, PT, PT, R13, -0x1, RZ ;  /* 0xffffffff0d0c7810 */ /* 0x000fc80007ffe0ff */
[----:B------:R-:W-:-:S04]  /*1010*/  ISETP.GT.U32.AND P0, PT, R14, 0xfd, PT ;  /* 0x000000fd0e00780c */ /* 0x000fc80003f04070 */
[----:B------:R-:W-:-:S13]  /*1020*/  ISETP.GT.U32.OR P0, PT, R12, 0xfd, P0 ;  /* 0x000000fd0c00780c */ /* 0x000fda0000704470 */
[----:B------:R-:W-:Y:S01]  /*1030*/  @!P0 MOV R10, RZ ;  /* 0x000000ff000a8202 */ /* 0x000fe20000000f00 */
[----:B------:R-:W-:Y:S06]  /*1040*/  @!P0 BRA `(.L_x_28) ;  /* 0x00000000005c8947 */ /* 0x000fec0003800000 */
[----:B------:R-:W-:Y:S02]  /*1050*/  FSETP.GTU.FTZ.AND P0, PT, |R4|, +INF , PT ;  /* 0x7f8000000400780b */ /* 0x000fe40003f1c200 */
[----:B------:R-:W-:-:S04]  /*1060*/  FSETP.GTU.FTZ.AND P1, PT, |R5|, +INF , PT ;  /* 0x7f8000000500780b */ /* 0x000fc80003f3c200 */
[----:B------:R-:W-:-:S13]  /*1070*/  PLOP3.LUT P0, PT, P0, P1, PT, 0xf8, 0x8f ;  /* 0x00000000008f781c */ /* 0x000fda0000703f70 */
[----:B------:R-:W-:Y:S05]  /*1080*/  @P0 BRA `(.L_x_29) ;  /* 0x00000004004c0947 */ /* 0x000fea0003800000 */
[----:B------:R-:W-:-:S13]  /*1090*/  LOP3.LUT P0, RZ, R11, 0x7fffffff, R4, 0xc8, !PT ;  /* 0x7fffffff0bff7812 */ /* 0x000fda000780c804 */
[----:B------:R-:W-:Y:S05]  /*10a0*/  @!P0 BRA `(.L_x_30) ;  /* 0x00000004003c8947 */ /* 0x000fea0003800000 */
[C---:B------:R-:W-:Y:S02]  /*10b0*/  FSETP.NEU.FTZ.AND P2, PT, |R4|.reuse, +INF , PT ;  /* 0x7f8000000400780b */ /* 0x040fe40003f5d200 */
[----:B------:R-:W-:Y:S02]  /*10c0*/  FSETP.NEU.FTZ.AND P1, PT, |R5|, +INF , PT ;  /* 0x7f8000000500780b */ /* 0x000fe40003f3d200 */
[----:B------:R-:W-:-:S11]  /*10d0*/  FSETP.NEU.FTZ.AND P0, PT, |R4|, +INF , PT ;  /* 0x7f8000000400780b */ /* 0x000fd60003f1d200 */
[----:B------:R-:W-:Y:S05]  /*10e0*/  @!P1 BRA !P2, `(.L_x_30) ;  /* 0x00000004002c9947 */ /* 0x000fea0005000000 */
[----:B------:R-:W-:-:S04]  /*10f0*/  LOP3.LUT P2, RZ, R4, 0x7fffffff, RZ, 0xc0, !PT ;  /* 0x7fffffff04ff7812 */ /* 0x000fc8000784c0ff */
[----:B------:R-:W-:-:S13]  /*1100*/  PLOP3.LUT P1, PT, P1, P2, PT, 0x2f, 0xf2 ;  /* 0x0000000000f2781c */ /* 0x000fda0000f24577 */
[----:B------:R-:W-:Y:S05]  /*1110*/  @P1 BRA `(.L_x_31) ;  /* 0x0000000400181947 */ /* 0x000fea0003800000 */
[----:B------:R-:W-:-:S04]  /*1120*/  LOP3.LUT P1, RZ, R11, 0x7fffffff, RZ, 0xc0, !PT ;  /* 0x7fffffff0bff7812 */ /* 0x000fc8000782c0ff */
[----:B------:R-:W-:-:S13]  /*1130*/  PLOP3.LUT P0, PT, P0, P1, PT, 0x2f, 0xf2 ;  /* 0x0000000000f2781c */ /* 0x000fda0000702577 */
[----:B------:R-:W-:Y:S05]  /*1140*/  @P0 BRA `(.L_x_32) ;  /* 0x0000000400000947 */ /* 0x000fea0003800000 */
[----:B------:R-:W-:Y:S02]  /*1150*/  ISETP.GE.AND P0, PT, R12, RZ, PT ;  /* 0x000000ff0c00720c */ /* 0x000fe40003f06270 */
[----:B------:R-:W-:-:S11]  /*1160*/  ISETP.GE.AND P1, PT, R14, RZ, PT ;  /* 0x000000ff0e00720c */ /* 0x000fd60003f26270 */
[----:B------:R-:W-:Y:S01]  /*1170*/  @P0 MOV R10, RZ ;  /* 0x000000ff000a0202 */ /* 0x000fe20000000f00 */
[----:B------:R-:W-:Y:S02]  /*1180*/  @!P0 IMAD.MOV.U32 R10, RZ, RZ, -0x40 ;  /* 0xffffffc0ff0a8424 */ /* 0x000fe400078e00ff */
[----:B------:R-:W-:Y:S01]  /*1190*/  @!P0 FFMA R4, R4, 1.84467440737095516160e+19, RZ ;  /* 0x5f80000004048823 */ /* 0x000fe200000000ff */
[----:B------:R-:W-:Y:S02]  /*11a0*/  @!P1 FFMA R11, R5, 1.84467440737095516160e+19, RZ ;  /* 0x5f800000050b9823 */ /* 0x000fe400000000ff */
[----:B------:R-:W-:-:S07]  /*11b0*/  @!P1 IADD3 R10, PT, PT, R10, 0x40, RZ ;  /* 0x000000400a0a9810 */ /* 0x000fce0007ffe0ff */
.L_x_28:
[----:B------:R-:W-:Y:S01]  /*11c0*/  LEA R12, R9, 0xc0800000, 0x17 ;  /* 0xc0800000090c7811 */ /* 0x000fe200078eb8ff */
[----:B------:R-:W-:Y:S01]  /*11d0*/  BSSY.RECONVERGENT B2, `(.L_x_33) ;  /* 0x0000036000027945 */ /* 0x000fe20003800200 */
[----:B------:R-:W-:Y:S02]  /*11e0*/  IADD3 R13, PT, PT, R13, -0x7f, RZ ;  /* 0xffffff810d0d7810 */ /* 0x000fe40007ffe0ff */
[----:B------:R-:W-:-:S03]  /*11f0*/  IADD3 R14, PT, PT, -R12, R11, RZ ;  /* 0x0000000b0c0e7210 */ /* 0x000fc60007ffe1ff */
[C---:B------:R-:W-:Y:S01]  /*1200*/  IMAD R4, R13.reuse, -0x800000, R4 ;  /* 0xff8000000d047824 */ /* 0x040fe200078e0204 */
[----:B------:R-:W0:Y:S01]  /*1210*/  MUFU.RCP R11, R14 ;  /* 0x0000000e000b7308 */ /* 0x000e220000001000 */
[----:B------:R-:W-:Y:S01]  /*1220*/  FADD.FTZ R15, -R14, -RZ ;  /* 0x800000ff0e0f7221 */ /* 0x000fe20000010100 */
[----:B------:R-:W-:-:S04]  /*1230*/  IADD3 R13, PT, PT, R13, 0x7f, -R9 ;  /* 0x0000007f0d0d7810 */ /* 0x000fc80007ffe809 */
[----:B------:R-:W-:Y:S01]  /*1240*/  IADD3 R13, PT, PT, R13, R10, RZ ;  /* 0x0000000a0d0d7210 */ /* 0x000fe20007ffe0ff */
[----:B0-----:R-:W-:-:S04]  /*1250*/  FFMA R12, R11, R15, 1 ;  /* 0x3f8000000b0c7423 */ /* 0x001fc8000000000f */
[----:B------:R-:W-:-:S04]  /*1260*/  FFMA R11, R11, R12, R11 ;  /* 0x0000000c0b0b7223 */ /* 0x000fc8000000000b */
[----:B------:R-:W-:-:S04]  /*1270*/  FFMA R12, R4, R11, RZ ;  /* 0x0000000b040c7223 */ /* 0x000fc800000000ff */
[----:B------:R-:W-:-:S04]  /*1280*/  FFMA R16, R15, R12, R4 ;  /* 0x0000000c0f107223 */ /* 0x000fc80000000004 */
[----:B------:R-:W-:-:S04]  /*1290*/  FFMA R12, R11, R16, R12 ;  /* 0x000000100b0c7223 */ /* 0x000fc8000000000c */
[----:B------:R-:W-:-:S04]  /*12a0*/  FFMA R15, R15, R12, R4 ;  /* 0x0000000c0f0f7223 */ /* 0x000fc80000000004 */
[----:B------:R-:W-:-:S05]  /*12b0*/  FFMA R4, R11, R15, R12 ;  /* 0x0000000f0b047223 */ /* 0x000fca000000000c */
[----:B------:R-:W-:-:S04]  /*12c0*/  SHF.R.U32.HI R9, RZ, 0x17, R4 ;  /* 0x00000017ff097819 */ /* 0x000fc80000011604 */
[----:B------:R-:W-:-:S04]  /*12d0*/  LOP3.LUT R9, R9, 0xff, RZ, 0xc0, !PT ;  /* 0x000000ff09097812 */ /* 0x000fc800078ec0ff */
[----:B------:R-:W-:-:S05]  /*12e0*/  IADD3 R14, PT, PT, R9, R13, RZ ;  /* 0x0000000d090e7210 */ /* 0x000fca0007ffe0ff */
[----:B------:R-:W-:-:S05]  /*12f0*/  VIADD R9, R14, 0xffffffff ;  /* 0xffffffff0e097836 */ /* 0x000fca0000000000 */
[----:B------:R-:W-:-:S13]  /*1300*/  ISETP.GE.U32.AND P0, PT, R9, 0xfe, PT ;  /* 0x000000fe0900780c */ /* 0x000fda0003f06070 */
[----:B------:R-:W-:Y:S05]  /*1310*/  @!P0 BRA `(.L_x_34) ;  /* 0x0000000000808947 */ /* 0x000fea0003800000 */
[----:B------:R-:W-:-:S13]  /*1320*/  ISETP.GT.AND P0, PT, R14, 0xfe, PT ;  /* 0x000000fe0e00780c */ /* 0x000fda0003f04270 */
[----:B------:R-:W-:Y:S05]  /*1330*/  @P0 BRA `(.L_x_35) ;  /* 0x00000000006c0947 */ /* 0x000fea0003800000 */
[----:B------:R-:W-:-:S13]  /*1340*/  ISETP.GE.AND P0, PT, R14, 0x1, PT ;  /* 0x000000010e00780c */ /* 0x000fda0003f06270 */
[----:B------:R-:W-:Y:S05]  /*1350*/  @P0 BRA `(.L_x_36) ;  /* 0x0000000000740947 */ /* 0x000fea0003800000 */
[----:B------:R-:W-:Y:S02]  /*1360*/  ISETP.GE.AND P0, PT, R14, -0x18, PT ;  /* 0xffffffe80e00780c */ /* 0x000fe40003f06270 */
[----:B------:R-:W-:-:S11]  /*1370*/  LOP3.LUT R4, R4, 0x80000000, RZ, 0xc0, !PT ;  /* 0x8000000004047812 */ /* 0x000fd600078ec0ff */
[----:B------:R-:W-:Y:S05]  /*1380*/  @!P0 BRA `(.L_x_36) ;  /* 0x0000000000688947 */ /* 0x000fea0003800000 */
[-CC-:B------:R-:W-:Y:S01]  /*1390*/  FFMA.RZ R9, R11, R15.reuse, R12.reuse ;  /* 0x0000000f0b097223 */ /* 0x180fe2000000c00c */
[C---:B------:R-:W-:Y:S02]  /*13a0*/  ISETP.NE.AND P2, PT, R14.reuse, RZ, PT ;  /* 0x000000ff0e00720c */ /* 0x040fe40003f45270 */
[C---:B------:R-:W-:Y:S02]  /*13b0*/  ISETP.NE.AND P1, PT, R14.reuse, RZ, PT ;  /* 0x000000ff0e00720c */ /* 0x040fe40003f25270 */
[----:B------:R-:W-:Y:S01]  /*13c0*/  LOP3.LUT R10, R9, 0x7fffff, RZ, 0xc0, !PT ;  /* 0x007fffff090a7812 */ /* 0x000fe200078ec0ff */
[CCC-:B------:R-:W-:Y:S01]  /*13d0*/  FFMA.RP R9, R11.reuse, R15.reuse, R12.reuse ;  /* 0x0000000f0b097223 */ /* 0x1c0fe2000000800c */
[----:B------:R-:W-:Y:S01]  /*13e0*/  FFMA.RM R12, R11, R15, R12 ;  /* 0x0000000f0b0c7223 */ /* 0x000fe2000000400c */
[----:B------:R-:W-:Y:S02]  /*13f0*/  IADD3 R11, PT, PT, R14, 0x20, RZ ;  /* 0x000000200e0b7810 */ /* 0x000fe40007ffe0ff */
[----:B------:R-:W-:-:S02]  /*1400*/  LOP3.LUT R10, R10, 0x800000, RZ, 0xfc, !PT ;  /* 0x008000000a0a7812 */ /* 0x000fc400078efcff */
[----:B------:R-:W-:Y:S02]  /*1410*/  IADD3 R13, PT, PT, -R14, RZ, RZ ;  /* 0x000000ff0e0d7210 */ /* 0x000fe40007ffe1ff */
[----:B------:R-:W-:Y:S02]  /*1420*/  SHF.L.U32 R11, R10, R11, RZ ;  /* 0x0000000b0a0b7219 */ /* 0x000fe400000006ff */
[----:B------:R-:W-:Y:S02]  /*1430*/  FSETP.NEU.FTZ.AND P0, PT, R9, R12, PT ;  /* 0x0000000c0900720b */ /* 0x000fe40003f1d000 */
[----:B------:R-:W-:Y:S02]  /*1440*/  SEL R9, R13, RZ, P2 ;  /* 0x000000ff0d097207 */ /* 0x000fe40001000000 */
[----:B------:R-:W-:Y:S02]  /*1450*/  ISETP.NE.AND P1, PT, R11, RZ, P1 ;  /* 0x000000ff0b00720c */ /* 0x000fe40000f25270 */
[----:B------:R-:W-:-:S02]  /*1460*/  SHF.R.U32.HI R9, RZ, R9, R10 ;  /* 0x00000009ff097219 */ /* 0x000fc4000001160a */
[----:B------:R-:W-:Y:S02]  /*1470*/  PLOP3.LUT P0, PT, P0, P1, PT, 0xf8, 0x8f ;  /* 0x00000000008f781c */ /* 0x000fe40000703f70 */
[----:B------:R-:W-:Y:S02]  /*1480*/  SHF.R.U32.HI R11, RZ, 0x1, R9 ;  /* 0x00000001ff0b7819 */ /* 0x000fe40000011609 */
[----:B------:R-:W-:-:S04]  /*1490*/  SEL R10, RZ, 0x1, !P0 ;  /* 0x00000001ff0a7807 */ /* 0x000fc80004000000 */
[----:B------:R-:W-:-:S04]  /*14a0*/  LOP3.LUT R10, R10, 0x1, R11, 0xf8, !PT ;  /* 0x000000010a0a7812 */ /* 0x000fc800078ef80b */
[----:B------:R-:W-:-:S04]  /*14b0*/  LOP3.LUT R10, R10, R9, RZ, 0xc0, !PT ;  /* 0x000000090a0a7212 */ /* 0x000fc800078ec0ff */
[----:B------:R-:W-:-:S04]  /*14c0*/  IADD3 R11, PT, PT, R11, R10, RZ ;  /* 0x0000000a0b0b7210 */ /* 0x000fc80007ffe0ff */
[----:B------:R-:W-:Y:S01]  /*14d0*/  LOP3.LUT R4, R11, R4, RZ, 0xfc, !PT ;  /* 0x000000040b047212 */ /* 0x000fe200078efcff */
[----:B------:R-:W-:Y:S06]  /*14e0*/  BRA `(.L_x_36) ;  /* 0x0000000000107947 */ /* 0x000fec0003800000 */
.L_x_35:
[----:B------:R-:W-:-:S04]  /*14f0*/  LOP3.LUT R4, R4, 0x80000000, RZ, 0xc0, !PT ;  /* 0x8000000004047812 */ /* 0x000fc800078ec0ff */
[----:B------:R-:W-:Y:S01]  /*1500*/  LOP3.LUT R4, R4, 0x7f800000, RZ, 0xfc, !PT ;  /* 0x7f80000004047812 */ /* 0x000fe200078efcff */
[----:B------:R-:W-:Y:S06]  /*1510*/  BRA `(.L_x_36) ;  /* 0x0000000000047947 */ /* 0x000fec0003800000 */
.L_x_34:
[----:B------:R-:W-:-:S07]  /*1520*/  LEA R4, R13, R4, 0x17 ;  /* 0x000000040d047211 */ /* 0x000fce00078eb8ff */
.L_x_36:
[----:B------:R-:W-:Y:S05]  /*1530*/  BSYNC.RECONVERGENT B2 ;  /* 0x0000000000027941 */ /* 0x000fea0003800200 */
.L_x_33:
[----:B------:R-:W-:Y:S05]  /*1540*/  BRA `(.L_x_37) ;  /* 0x0000000000207947 */ /* 0x000fea0003800000 */
.L_x_32:
[----:B------:R-:W-:-:S04]  /*1550*/  LOP3.LUT R4, R11, 0x80000000, R4, 0x48, !PT ;  /* 0x800000000b047812 */ /* 0x000fc800078e4804 */
[----:B------:R-:W-:Y:S01]  /*1560*/  LOP3.LUT R4, R4, 0x7f800000, RZ, 0xfc, !PT ;  /* 0x7f80000004047812 */ /* 0x000fe200078efcff */
[----:B------:R-:W-:Y:S06]  /*1570*/  BRA `(.L_x_37) ;  /* 0x0000000000147947 */ /* 0x000fec0003800000 */
.L_x_31:
[----:B------:R-:W-:Y:S01]  /*1580*/  LOP3.LUT R4, R11, 0x80000000, R4, 0x48, !PT ;  /* 0x800000000b047812 */ /* 0x000fe200078e4804 */
[----:B------:R-:W-:Y:S06]  /*1590*/  BRA `(.L_x_37) ;  /* 0x00000000000c7947 */ /* 0x000fec0003800000 */
.L_x_30:
[----:B------:R-:W0:Y:S01]  /*15a0*/  MUFU.RSQ R4, -QNAN ;  /* 0xffc0000000047908 */ /* 0x000e220000001400 */
[----:B------:R-:W-:Y:S05]  /*15b0*/  BRA `(.L_x_37) ;  /* 0x0000000000047947 */ /* 0x000fea0003800000 */
.L_x_29:
[----:B------:R-:W-:-:S07]  /*15c0*/  FADD.FTZ R4, R4, R5 ;  /* 0x0000000504047221 */ /* 0x000fce0000010000 */
.L_x_37:
[----:B------:R-:W-:Y:S05]  /*15d0*/  BSYNC.RECONVERGENT B1 ;  /* 0x0000000000017941 */ /* 0x000fea0003800200 */
.L_x_27:
[----:B------:R-:W-:-:S04]  /*15e0*/  HFMA2 R9, -RZ, RZ, 0, 0 ;  /* 0x00000000ff097431 */ /* 0x000fc800000001ff */
[----:B0-----:R-:W-:Y:S05]  /*15f0*/  RET.REL.NODEC R8 `(_Z6renderPh) ;  /* 0xffffffe808807950 */ /* 0x001fea0003c3ffff */
.L_x_38:
[----:B------:R-:W-:-:S00]  /*1600*/  BRA `(.L_x_38) ;  /* 0xfffffffc00fc7947 */ /* 0x000fc0000383ffff */
[----:B------:R-:W-:-:S00]  /*1610*/  NOP ;  /* 0x0000000000007918 */ /* 0x000fc00000000000 */
        /* <DEDUP_REMOVED lines=14> */
.L_x_40:


//--------------------- .nv.shared.reserved.0     --------------------------
	.section	.nv.shared.reserved.0,"aw",@nobits
	.weak		__nv_reservedSMEM_offset_0_alias
	.size		__nv_reservedSMEM_offset_0_alias, 0, 64
	.other		__nv_reservedSMEM_offset_0_alias,@"STO_CUDA_RESERVED_SHARED STV_DEFAULT"
__nv_reservedSMEM_offset_0_alias:
	.zero		0
	.zero		64


//--------------------- .nv.constant0._Z6renderPh --------------------------
	.section	.nv.constant0._Z6renderPh,"a",@progbits
	.sectionflags	@""
	.align	4
.nv.constant0._Z6renderPh:
	.zero		904


//--------------------- SYMBOLS --------------------------

	.type		.nv.reservedSmem.offset0,@object
	.size		.nv.reservedSmem.offset0,0x4
